	.headerflags	@"EF_CUDA_TEXMODE_UNIFIED EF_CUDA_64BIT_ADDRESS EF_CUDA_ACCELERATORS EF_CUDA_SM90 EF_CUDA_VIRTUAL_SM(EF_CUDA_SM90)"
	.elftype	@"ET_EXEC"


//--------------------- .nv.info                  --------------------------
	.section	.nv.info,"",@"SHT_CUDA_INFO"
	.align	4


	//----- nvinfo : EIATTR_REGCOUNT
	.align		4
        /*0000*/ 	.byte	0x04, 0x2f
        /*0002*/ 	.short	(.L_1 - .L_0)
	.align		4
.L_0:
        /*0004*/ 	.word	index@(triton_poi_fused__to_copy_add_arange_mul_6)
        /*0008*/ 	.word	0x00000009


	//----- nvinfo : EIATTR_MIN_STACK_SIZE
	.align		4
.L_1:
        /*000c*/ 	.byte	0x04, 0x12
        /*000e*/ 	.short	(.L_3 - .L_2)
	.align		4
.L_2:
        /*0010*/ 	.word	index@(triton_poi_fused__to_copy_add_arange_mul_6)
        /*0014*/ 	.word	0x00000000


	//----- nvinfo : EIATTR_FRAME_SIZE
	.align		4
.L_3:
        /*0018*/ 	.byte	0x04, 0x11
        /*001a*/ 	.short	(.L_5 - .L_4)
	.align		4
.L_4:
        /*001c*/ 	.word	index@(triton_poi_fused__to_copy_add_arange_mul_6)
        /*0020*/ 	.word	0x00000000


	//----- nvinfo : EIATTR_MIN_STACK_SIZE
	.align		4
.L_5:
        /*0024*/ 	.byte	0x04, 0x12
        /*0026*/ 	.short	(.L_7 - .L_6)
	.align		4
.L_6:
        /*0028*/ 	.word	index@(triton_poi_fused__to_copy_add_arange_mul_6)
        /*002c*/ 	.word	0x00000000
.L_7:


//--------------------- .nv.info.triton_poi_fused__to_copy_add_arange_mul_6 --------------------------
	.section	.nv.info.triton_poi_fused__to_copy_add_arange_mul_6,"",@"SHT_CUDA_INFO"
	.sectionflags	@""
	.align	4


	//----- nvinfo : EIATTR_CUDA_API_VERSION
	.align		4
        /*0000*/ 	.byte	0x04, 0x37
        /*0002*/ 	.short	(.L_9 - .L_8)
.L_8:
        /*0004*/ 	.word	0x0000007c


	//----- nvinfo : EIATTR_KPARAM_INFO
	.align		4
.L_9:
        /*0008*/ 	.byte	0x04, 0x17
        /*000a*/ 	.short	(.L_11 - .L_10)
.L_10:
        /*000c*/ 	.word	0x00000000
        /*0010*/ 	.short	0x0001
        /*0012*/ 	.short	0x0008
        /*0014*/ 	.byte	0x00, 0xf0, 0x11, 0x00


	//----- nvinfo : EIATTR_KPARAM_INFO
	.align		4
.L_11:
        /*0018*/ 	.byte	0x04, 0x17
        /*001a*/ 	.short	(.L_13 - .L_12)
.L_12:
        /*001c*/ 	.word	0x00000000
        /*0020*/ 	.short	0x0000
        /*0022*/ 	.short	0x0000
        /*0024*/ 	.byte	0x00, 0xf4, 0x21, 0x00


	//----- nvinfo : EIATTR_SPARSE_MMA_MASK
	.align		4
.L_13:
        /*0028*/ 	.byte	0x03, 0x50
        /*002a*/ 	.short	0x0000


	//----- nvinfo : EIATTR_MAXREG_COUNT
	.align		4
        /*002c*/ 	.byte	0x03, 0x1b
        /*002e*/ 	.short	0x00ff


	//----- nvinfo : EIATTR_EXIT_INSTR_OFFSETS
	.align		4
        /*0030*/ 	.byte	0x04, 0x1c
        /*0032*/ 	.short	(.L_15 - .L_14)


	//   ....[0]....
.L_14:
        /*0034*/ 	.word	0x000000d0


	//   ....[1]....
        /*0038*/ 	.word	0x00000100


	//----- nvinfo : EIATTR_REQNTID
	.align		4
.L_15:
        /*003c*/ 	.byte	0x04, 0x10
        /*003e*/ 	.short	(.L_17 - .L_16)
.L_16:
        /*0040*/ 	.word	0x00000020
        /*0044*/ 	.word	0x00000001
        /*0048*/ 	.word	0x00000001


	//----- nvinfo : EIATTR_CBANK_PARAM_SIZE
	.align		4
.L_17:
        /*004c*/ 	.byte	0x03, 0x19
        /*004e*/ 	.short	0x000c


	//----- nvinfo : EIATTR_PARAM_CBANK
	.align		4
        /*0050*/ 	.byte	0x04, 0x0a
        /*0052*/ 	.short	(.L_19 - .L_18)
	.align		4
.L_18:
        /*0054*/ 	.word	index@(.nv.constant0.triton_poi_fused__to_copy_add_arange_mul_6)
        /*0058*/ 	.short	0x0210
        /*005a*/ 	.short	0x000c


	//----- nvinfo : EIATTR_SW_WAR
	.align		4
.L_19:
        /*005c*/ 	.byte	0x04, 0x36
        /*005e*/ 	.short	(.L_21 - .L_20)
.L_20:
        /*0060*/ 	.word	0x00000008
.L_21:


//--------------------- .nv.callgraph             --------------------------
	.section	.nv.callgraph,"",@"SHT_CUDA_CALLGRAPH"
	.align	4
	.sectionentsize	8
	.align		4
        /*0000*/ 	.word	0x00000000
	.align		4
        /*0004*/ 	.word	0xffffffff
	.align		4
        /*0008*/ 	.word	0x00000000
	.align		4
        /*000c*/ 	.word	0xfffffffe
	.align		4
        /*0010*/ 	.word	0x00000000
	.align		4
        /*0014*/ 	.word	0xfffffffd
	.align		4
        /*0018*/ 	.word	0x00000000
	.align		4
        /*001c*/ 	.word	0xfffffffc


//--------------------- .text.triton_poi_fused__to_copy_add_arange_mul_6 --------------------------
	.section	.text.triton_poi_fused__to_copy_add_arange_mul_6,"ax",@progbits
	.align	128
        .global         triton_poi_fused__to_copy_add_arange_mul_6
        .type           triton_poi_fused__to_copy_add_arange_mul_6,@function
        .size           triton_poi_fused__to_copy_add_arange_mul_6,(.L_x_1 - triton_poi_fused__to_copy_add_arange_mul_6)
        .other          triton_poi_fused__to_copy_add_arange_mul_6,@"STO_CUDA_ENTRY STV_DEFAULT"
triton_poi_fused__to_copy_add_arange_mul_6:
.text.triton_poi_fused__to_copy_add_arange_mul_6:
[----:B------:R-:W0:Y:S02]  /*0000*/  LDC R1, c[0x0][0x28] ;  /* 0x00000a00ff017b82 */ /* 0x000e240000000800 */
[----:B------:R-:W1:Y:S01]  /*0010*/  S2R R6, SR_TID.X ;  /* 0x0000000000067919 */ /* 0x000e620000002100 */
[----:B------:R-:W2:Y:S01]  /*0020*/  LDC.64 R2, c[0x0][0x210] ;  /* 0x00008400ff027b82 */ /* 0x000ea20000000a00 */
[----:B------:R-:W3:Y:S01]  /*0030*/  S2R R5, SR_CTAID.X ;  /* 0x0000000000057919 */ /* 0x000ee20000002500 */
[C---:B-1----:R-:W-:Y:S02]  /*0040*/  LOP3.LUT R0, R6.reuse, 0x1, RZ, 0xc0, !PT ;  /* 0x0000000106007812 */ /* 0x042fe400078ec0ff */
[----:B------:R-:W-:-:S03]  /*0050*/  LOP3.LUT P0, RZ, R6, 0x1e, RZ, 0xc0, !PT ;  /* 0x0000001e06ff7812 */ /* 0x000fc6000780c0ff */
[----:B---3--:R-:W-:-:S04]  /*0060*/  IMAD R5, R5, 0x2, R0 ;  /* 0x0000000205057824 */ /* 0x008fc800078e0200 */
[C---:B--2---:R-:W-:Y:S01]  /*0070*/  IMAD.WIDE R2, R5.reuse, 0x8, R2 ;  /* 0x0000000805027825 */ /* 0x044fe200078e0202 */
[----:B------:R-:W-:Y:S02]  /*0080*/  I2FP.F32.S32 R0, R5 ;  /* 0x0000000500007245 */ /* 0x000fe40000201400 */
[----:B------:R-:W-:-:S03]  /*0090*/  ISETP.LT.AND P0, PT, R5, 0x2, !P0 ;  /* 0x000000020500780c */ /* 0x000fc60004701270 */
[----:B------:R-:W-:-:S04]  /*00a0*/  FMUL R0, R0, 0.5 ;  /* 0x3f00000000007820 */ /* 0x000fc80000400000 */
[----:B------:R-:W1:Y:S02]  /*00b0*/  F2I.TRUNC.NTZ R4, R0 ;  /* 0x0000000000047305 */ /* 0x000e64000020f100 */
[----:B-1----:R-:W-:-:S04]  /*00c0*/  SHF.R.S32.HI R5, RZ, 0x1f, R4 ;  /* 0x0000001fff057819 */ /* 0x002fc80000011404 */
[----:B------:R-:W-:Y:S05]  /*00d0*/  @!P0 EXIT ;  /* 0x000000000000894d */ /* 0x000fea0003800000 */
[----:B------:R-:W-:Y:S02]  /*00e0*/  ULDC.64 UR4, c[0x0][0x208] ;  /* 0x0000820000047ab9 */ /* 0x000fe40000000a00 */
[----:B------:R-:W-:Y:S01]  /*00f0*/  STG.E.64 desc[UR4][R2.64], R4 ;  /* 0x0000000402007986 */ /* 0x000fe2000c101b04 */
[----:B------:R-:W-:Y:S05]  /*0100*/  EXIT ;  /* 0x000000000000794d */ /* 0x000fea0003800000 */
.L_x_0:
[----:B------:R-:W-:-:S00]  /*0110*/  BRA `(.L_x_0) ;  /* 0xfffffffc00fc7947 */ /* 0x000fc0000383ffff */
[----:B------:R-:W-:-:S00]  /*0120*/  NOP ;  /* 0x0000000000007918 */ /* 0x000fc00000000000 */
        /* <DEDUP_REMOVED lines=13> */
.L_x_1:


//--------------------- .nv.constant0.triton_poi_fused__to_copy_add_arange_mul_6 --------------------------
	.section	.nv.constant0.triton_poi_fused__to_copy_add_arange_mul_6,"a",@progbits
	.sectionflags	@""
	.align	4
.nv.constant0.triton_poi_fused__to_copy_add_arange_mul_6:
	.zero		540
